//
// Generated by NVIDIA NVVM Compiler
//
// Compiler Build ID: CL-36424714
// Cuda compilation tools, release 13.0, V13.0.88
// Based on NVVM 20.0.0
//

.version 9.0
.target sm_100
.address_size 64

	// .globl	_Z8kernel_1Pi

.visible .entry _Z8kernel_1Pi(
	.param .u64 .ptr .align 1 _Z8kernel_1Pi_param_0
)
{
	.reg .b32 	%r<2>;
	.reg .b64 	%rd<3>;

	ld.param.u64 	%rd1, [_Z8kernel_1Pi_param_0];
	cvta.to.global.u64 	%rd2, %rd1;
	ld.global.u32 	%r1, [%rd2];
	st.global.u32 	[%rd2+4], %r1;
	ret;

}
	// .globl	_Z8kernel_2Pi
.visible .entry _Z8kernel_2Pi(
	.param .u64 .ptr .align 1 _Z8kernel_2Pi_param_0
)
{
	.reg .b32 	%r<3>;
	.reg .b64 	%rd<3>;

	ld.param.u64 	%rd1, [_Z8kernel_2Pi_param_0];
	cvta.to.global.u64 	%rd2, %rd1;
	ld.global.u32 	%r1, [%rd2];
	ld.global.u32 	%r2, [%rd2+4];
	st.global.u32 	[%rd2+8], %r1;
	st.global.u32 	[%rd2+12], %r2;
	ret;

}


// ===== COMPILED SASS (sm_100) =====

	.target	sm_100

	.elftype	@"ET_EXEC"


//--------------------- .note.nv.tkinfo           --------------------------
	.section	.note.nv.tkinfo,"",@"SHT_NOTE"
	.sectionflags	@"SHF_NOTE_NV_TKINFO"
	.tkinfo
        /*0018*/ 	.word	0x00000002
        /*0030*/ 	.string	""
        /*0030*/ 	.string	"ptxas"
        /*0030*/ 	.string	"Cuda compilation tools, release 13.0, V13.0.88"
        /*0030*/ 	.string	"Build cuda_13.0.r13.0/compiler.36424714_0"
        /*0030*/ 	.string	"-arch sm_100 -m 64 "



//--------------------- .note.nv.cuinfo           --------------------------
	.section	.note.nv.cuinfo,"",@"SHT_NOTE"
	.sectionflags	@"SHF_NOTE_NV_CUINFO"
        /*0018*/ 	.short	0x0002
        /*001a*/ 	.short	0x0064
        /*001c*/ 	.short	0x0082
	.zero		2


//--------------------- .nv.info                  --------------------------
	.section	.nv.info,"",@"SHT_CUDA_INFO"
	.align	4


	//----- nvinfo : EIATTR_REGCOUNT
	.align		4
        /*0000*/ 	.byte	0x04, 0x2f
        /*0002*/ 	.short	(.L_1 - .L_0)
	.align		4
.L_0:
        /*0004*/ 	.word	index@(_Z8kernel_1Pi)
        /*0008*/ 	.word	0x00000008


	//----- nvinfo : EIATTR_FRAME_SIZE
	.align		4
.L_1:
        /*000c*/ 	.byte	0x04, 0x11
        /*000e*/ 	.short	(.L_3 - .L_2)
	.align		4
.L_2:
        /*0010*/ 	.word	index@(_Z8kernel_1Pi)
        /*0014*/ 	.word	0x00000000


	//----- nvinfo : EIATTR_REGCOUNT
	.align		4
.L_3:
        /*0018*/ 	.byte	0x04, 0x2f
        /*001a*/ 	.short	(.L_5 - .L_4)
	.align		4
.L_4:
        /*001c*/ 	.word	index@(_Z8kernel_2Pi)
        /*0020*/ 	.word	0x0000000a


	//----- nvinfo : EIATTR_FRAME_SIZE
	.align		4
.L_5:
        /*0024*/ 	.byte	0x04, 0x11
        /*0026*/ 	.short	(.L_7 - .L_6)
	.align		4
.L_6:
        /*0028*/ 	.word	index@(_Z8kernel_2Pi)
        /*002c*/ 	.word	0x00000000


	//----- nvinfo : EIATTR_MIN_STACK_SIZE
	.align		4
.L_7:
        /*0030*/ 	.byte	0x04, 0x12
        /*0032*/ 	.short	(.L_9 - .L_8)
	.align		4
.L_8:
        /*0034*/ 	.word	index@(_Z8kernel_2Pi)
        /*0038*/ 	.word	0x00000000


	//----- nvinfo : EIATTR_MIN_STACK_SIZE
	.align		4
.L_9:
        /*003c*/ 	.byte	0x04, 0x12
        /*003e*/ 	.short	(.L_11 - .L_10)
	.align		4
.L_10:
        /*0040*/ 	.word	index@(_Z8kernel_1Pi)
        /*0044*/ 	.word	0x00000000
.L_11:


//--------------------- .nv.compat                --------------------------
	.section	.nv.compat,"",@"SHT_CUDA_COMPAT_INFO"
	.align	4
        /*0000*/ 	.byte	0x02, 0x09, 0x00, 0x00, 0x02, 0x02, 0x01, 0x00, 0x02, 0x05, 0x05, 0x00, 0x03, 0x07, 0x01, 0x01
        /*0010*/ 	.byte	0x02, 0x03, 0x00, 0x00, 0x02, 0x06, 0x01, 0x00, 0x04, 0x0b, 0x08, 0x00, 0x09, 0x00, 0x00, 0x00
        /*0020*/ 	.byte	0x00, 0x00, 0x00, 0x00


//--------------------- .nv.info._Z8kernel_2Pi    --------------------------
	.section	.nv.info._Z8kernel_2Pi,"",@"SHT_CUDA_INFO"
	.sectionflags	@""
	.align	4


	//----- nvinfo : EIATTR_CUDA_API_VERSION
	.align		4
        /*0000*/ 	.byte	0x04, 0x37
        /*0002*/ 	.short	(.L_13 - .L_12)
.L_12:
        /*0004*/ 	.word	0x00000082


	//----- nvinfo : EIATTR_KPARAM_INFO
	.align		4
.L_13:
        /*0008*/ 	.byte	0x04, 0x17
        /*000a*/ 	.short	(.L_15 - .L_14)
.L_14:
        /*000c*/ 	.word	0x00000000
        /*0010*/ 	.short	0x0000
        /*0012*/ 	.short	0x0000
        /*0014*/ 	.byte	0x00, 0xf5, 0x21, 0x00


	//----- nvinfo : EIATTR_SPARSE_MMA_MASK
	.align		4
.L_15:
        /*0018*/ 	.byte	0x03, 0x50
        /*001a*/ 	.short	0x0000


	//----- nvinfo : EIATTR_MAXREG_COUNT
	.align		4
        /*001c*/ 	.byte	0x03, 0x1b
        /*001e*/ 	.short	0x00ff


	//----- nvinfo : EIATTR_MERCURY_ISA_VERSION
	.align		4
        /*0020*/ 	.byte	0x03, 0x5f
        /*0022*/ 	.short	0x0101


	//----- nvinfo : EIATTR_VRC_CTA_INIT_COUNT
	.align		4
        /*0024*/ 	.byte	0x02, 0x4a
	.zero		1
	.zero		1


	//----- nvinfo : EIATTR_EXIT_INSTR_OFFSETS
	.align		4
        /*0028*/ 	.byte	0x04, 0x1c
        /*002a*/ 	.short	(.L_17 - .L_16)


	//   ....[0]....
.L_16:
        /*002c*/ 	.word	0x00000070


	//----- nvinfo : EIATTR_CBANK_PARAM_SIZE
	.align		4
.L_17:
        /*0030*/ 	.byte	0x03, 0x19
        /*0032*/ 	.short	0x0008


	//----- nvinfo : EIATTR_PARAM_CBANK
	.align		4
        /*0034*/ 	.byte	0x04, 0x0a
        /*0036*/ 	.short	(.L_19 - .L_18)
	.align		4
.L_18:
        /*0038*/ 	.word	index@(.nv.constant0._Z8kernel_2Pi)
        /*003c*/ 	.short	0x0380
        /*003e*/ 	.short	0x0008


	//----- nvinfo : EIATTR_SW_WAR
	.align		4
.L_19:
        /*0040*/ 	.byte	0x04, 0x36
        /*0042*/ 	.short	(.L_21 - .L_20)
.L_20:
        /*0044*/ 	.word	0x00000008
.L_21:


//--------------------- .nv.info._Z8kernel_1Pi    --------------------------
	.section	.nv.info._Z8kernel_1Pi,"",@"SHT_CUDA_INFO"
	.sectionflags	@""
	.align	4


	//----- nvinfo : EIATTR_CUDA_API_VERSION
	.align		4
        /*0000*/ 	.byte	0x04, 0x37
        /*0002*/ 	.short	(.L_23 - .L_22)
.L_22:
        /*0004*/ 	.word	0x00000082


	//----- nvinfo : EIATTR_KPARAM_INFO
	.align		4
.L_23:
        /*0008*/ 	.byte	0x04, 0x17
        /*000a*/ 	.short	(.L_25 - .L_24)
.L_24:
        /*000c*/ 	.word	0x00000000
        /*0010*/ 	.short	0x0000
        /*0012*/ 	.short	0x0000
        /*0014*/ 	.byte	0x00, 0xf5, 0x21, 0x00


	//----- nvinfo : EIATTR_SPARSE_MMA_MASK
	.align		4
.L_25:
        /*0018*/ 	.byte	0x03, 0x50
        /*001a*/ 	.short	0x0000


	//----- nvinfo : EIATTR_MAXREG_COUNT
	.align		4
        /*001c*/ 	.byte	0x03, 0x1b
        /*001e*/ 	.short	0x00ff


	//----- nvinfo : EIATTR_MERCURY_ISA_VERSION
	.align		4
        /*0020*/ 	.byte	0x03, 0x5f
        /*0022*/ 	.short	0x0101


	//----- nvinfo : EIATTR_VRC_CTA_INIT_COUNT
	.align		4
        /*0024*/ 	.byte	0x02, 0x4a
	.zero		1
	.zero		1


	//----- nvinfo : EIATTR_EXIT_INSTR_OFFSETS
	.align		4
        /*0028*/ 	.byte	0x04, 0x1c
        /*002a*/ 	.short	(.L_27 - .L_26)


	//   ....[0]....
.L_26:
        /*002c*/ 	.word	0x00000050


	//----- nvinfo : EIATTR_CBANK_PARAM_SIZE
	.align		4
.L_27:
        /*0030*/ 	.byte	0x03, 0x19
        /*0032*/ 	.short	0x0008


	//----- nvinfo : EIATTR_PARAM_CBANK
	.align		4
        /*0034*/ 	.byte	0x04, 0x0a
        /*0036*/ 	.short	(.L_29 - .L_28)
	.align		4
.L_28:
        /*0038*/ 	.word	index@(.nv.constant0._Z8kernel_1Pi)
        /*003c*/ 	.short	0x0380
        /*003e*/ 	.short	0x0008


	//----- nvinfo : EIATTR_SW_WAR
	.align		4
.L_29:
        /*0040*/ 	.byte	0x04, 0x36
        /*0042*/ 	.short	(.L_31 - .L_30)
.L_30:
        /*0044*/ 	.word	0x00000008
.L_31:


//--------------------- .nv.callgraph             --------------------------
	.section	.nv.callgraph,"",@"SHT_CUDA_CALLGRAPH"
	.align	4
	.sectionentsize	8
	.align		4
        /*0000*/ 	.word	0x00000000
	.align		4
        /*0004*/ 	.word	0xffffffff
	.align		4
        /*0008*/ 	.word	0x00000000
	.align		4
        /*000c*/ 	.word	0xfffffffe
	.align		4
        /*0010*/ 	.word	0x00000000
	.align		4
        /*0014*/ 	.word	0xfffffffd
	.align		4
        /*0018*/ 	.word	0x00000000
	.align		4
        /*001c*/ 	.word	0xfffffffc


//--------------------- .text._Z8kernel_2Pi       --------------------------
	.section	.text._Z8kernel_2Pi,"ax",@progbits
	.align	128
        .global         _Z8kernel_2Pi
        .type           _Z8kernel_2Pi,@function
        .size           _Z8kernel_2Pi,(.L_x_2 - _Z8kernel_2Pi)
        .other          _Z8kernel_2Pi,@"STO_CUDA_ENTRY STV_DEFAULT"
_Z8kernel_2Pi:
.text._Z8kernel_2Pi:
[----:B------:R-:W-:Y:S08]  /*0000*/  LDC R1, c[0x0][0x37c] ;  /* 0x0000df00ff017b82 */ /* 0x000ff00000000800 */
[----:B------:R-:W0:Y:S01]  /*0010*/  LDC.64 R2, c[0x0][0x380] ;  /* 0x0000e000ff027b82 */ /* 0x000e220000000a00 */
[----:B------:R-:W0:Y:S02]  /*0020*/  LDCU.64 UR4, c[0x0][0x358] ;  /* 0x00006b00ff0477ac */ /* 0x000e240008000a00 */
[----:B0-----:R-:W2:Y:S04]  /*0030*/  LDG.E R5, desc[UR4][R2.64] ;  /* 0x0000000402057981 */ /* 0x001ea8000c1e1900 */
[----:B------:R-:W3:Y:S04]  /*0040*/  LDG.E R7, desc[UR4][R2.64+0x4] ;  /* 0x0000040402077981 */ /* 0x000ee8000c1e1900 */
[----:B--2---:R-:W-:Y:S04]  /*0050*/  STG.E desc[UR4][R2.64+0x8], R5 ;  /* 0x0000080502007986 */ /* 0x004fe8000c101904 */
[----:B---3--:R-:W-:Y:S01]  /*0060*/  STG.E desc[UR4][R2.64+0xc], R7 ;  /* 0x00000c0702007986 */ /* 0x008fe2000c101904 */
[----:B------:R-:W-:Y:S05]  /*0070*/  EXIT ;  /* 0x000000000000794d */ /* 0x000fea0003800000 */
.L_x_0:
[----:B------:R-:W-:-:S00]  /*0080*/  BRA `(.L_x_0) ;  /* 0xfffffffc00fc7947 */ /* 0x000fc0000383ffff */
[----:B------:R-:W-:-:S00]  /*0090*/  NOP ;  /* 0x0000000000007918 */ /* 0x000fc00000000000 */
        /* <DEDUP_REMOVED lines=14> */
.L_x_2:


//--------------------- .text._Z8kernel_1Pi       --------------------------
	.section	.text._Z8kernel_1Pi,"ax",@progbits
	.align	128
        .global         _Z8kernel_1Pi
        .type           _Z8kernel_1Pi,@function
        .size           _Z8kernel_1Pi,(.L_x_3 - _Z8kernel_1Pi)
        .other          _Z8kernel_1Pi,@"STO_CUDA_ENTRY STV_DEFAULT"
_Z8kernel_1Pi:
.text._Z8kernel_1Pi:
[----:B------:R-:W-:Y:S08]  /*0000*/  LDC R1, c[0x0][0x37c] ;  /* 0x0000df00ff017b82 */ /* 0x000ff00000000800 */
[----:B------:R-:W0:Y:S01]  /*0010*/  LDC.64 R2, c[0x0][0x380] ;  /* 0x0000e000ff027b82 */ /* 0x000e220000000a00 */
[----:B------:R-:W0:Y:S02]  /*0020*/  LDCU.64 UR4, c[0x0][0x358] ;  /* 0x00006b00ff0477ac */ /* 0x000e240008000a00 */
[----:B0-----:R-:W2:Y:S04]  /*0030*/  LDG.E R5, desc[UR4][R2.64] ;  /* 0x0000000402057981 */ /* 0x001ea8000c1e1900 */
[----:B--2---:R-:W-:Y:S01]  /*0040*/  STG.E desc[UR4][R2.64+0x4], R5 ;  /* 0x0000040502007986 */ /* 0x004fe2000c101904 */
[----:B------:R-:W-:Y:S05]  /*0050*/  EXIT ;  /* 0x000000000000794d */ /* 0x000fea0003800000 */
.L_x_1:
        /* <DEDUP_REMOVED lines=10> */
.L_x_3:


//--------------------- .nv.shared.reserved.0     --------------------------
	.section	.nv.shared.reserved.0,"aw",@nobits
	.weak		__nv_reservedSMEM_offset_0_alias
	.size		__nv_reservedSMEM_offset_0_alias, 0, 64
	.other		__nv_reservedSMEM_offset_0_alias,@"STO_CUDA_RESERVED_SHARED STV_DEFAULT"
__nv_reservedSMEM_offset_0_alias:
	.zero		0
	.zero		64


//--------------------- .nv.constant0._Z8kernel_2Pi --------------------------
	.section	.nv.constant0._Z8kernel_2Pi,"a",@progbits
	.sectionflags	@""
	.align	4
.nv.constant0._Z8kernel_2Pi:
	.zero		904


//--------------------- .nv.constant0._Z8kernel_1Pi --------------------------
	.section	.nv.constant0._Z8kernel_1Pi,"a",@progbits
	.sectionflags	@""
	.align	4
.nv.constant0._Z8kernel_1Pi:
	.zero		904


//--------------------- SYMBOLS --------------------------

	.type		.nv.reservedSmem.offset0,@object
	.size		.nv.reservedSmem.offset0,0x4
